//
// Generated by NVIDIA NVVM Compiler
//
// Compiler Build ID: CL-36424714
// Cuda compilation tools, release 13.0, V13.0.88
// Based on NVVM 20.0.0
//

.version 9.0
.target sm_100
.address_size 64

	// .globl	_Z12conv2DKernelPiS_S_ii

.visible .entry _Z12conv2DKernelPiS_S_ii(
	.param .u64 .ptr .align 1 _Z12conv2DKernelPiS_S_ii_param_0,
	.param .u64 .ptr .align 1 _Z12conv2DKernelPiS_S_ii_param_1,
	.param .u64 .ptr .align 1 _Z12conv2DKernelPiS_S_ii_param_2,
	.param .u32 _Z12conv2DKernelPiS_S_ii_param_3,
	.param .u32 _Z12conv2DKernelPiS_S_ii_param_4
)
{
	.reg .pred 	%p<8>;
	.reg .b32 	%r<49>;
	.reg .b64 	%rd<14>;

	ld.param.u64 	%rd1, [_Z12conv2DKernelPiS_S_ii_param_0];
	ld.param.u64 	%rd2, [_Z12conv2DKernelPiS_S_ii_param_1];
	ld.param.u64 	%rd3, [_Z12conv2DKernelPiS_S_ii_param_2];
	ld.param.u32 	%r4, [_Z12conv2DKernelPiS_S_ii_param_3];
	ld.param.u32 	%r6, [_Z12conv2DKernelPiS_S_ii_param_4];
	mov.u32 	%r7, %tid.y;
	mov.u32 	%r8, %ctaid.y;
	mov.u32 	%r9, %ntid.y;
	mad.lo.s32 	%r10, %r8, %r9, %r7;
	mov.u32 	%r11, %tid.x;
	mov.u32 	%r12, %ctaid.x;
	mov.u32 	%r13, %ntid.x;
	mad.lo.s32 	%r14, %r12, %r13, %r11;
	setp.lt.s32 	%p1, %r14, 1;
	add.s32 	%r15, %r6, -1;
	setp.ge.s32 	%p2, %r14, %r15;
	or.pred  	%p3, %p1, %p2;
	setp.eq.s32 	%p4, %r10, 0;
	or.pred  	%p5, %p4, %p3;
	add.s32 	%r16, %r4, -1;
	setp.ge.s32 	%p6, %r10, %r16;
	or.pred  	%p7, %p5, %p6;
	@%p7 bra 	$L__BB0_2;
	cvta.to.global.u64 	%rd4, %rd3;
	cvta.to.global.u64 	%rd5, %rd1;
	cvta.to.global.u64 	%rd6, %rd2;
	add.s32 	%r17, %r10, -1;
	mad.lo.s32 	%r18, %r17, %r6, %r14;
	add.s32 	%r19, %r18, -1;
	mul.wide.s32 	%rd7, %r19, 4;
	add.s64 	%rd8, %rd5, %rd7;
	ld.global.u32 	%r20, [%rd8];
	ld.global.u32 	%r21, [%rd6];
	mul.lo.s32 	%r22, %r21, %r20;
	ld.global.u32 	%r23, [%rd8+4];
	ld.global.u32 	%r24, [%rd6+4];
	mad.lo.s32 	%r25, %r24, %r23, %r22;
	ld.global.u32 	%r26, [%rd8+8];
	ld.global.u32 	%r27, [%rd6+8];
	mad.lo.s32 	%r28, %r27, %r26, %r25;
	add.s32 	%r29, %r19, %r6;
	mul.wide.s32 	%rd9, %r6, 4;
	add.s64 	%rd10, %rd8, %rd9;
	ld.global.u32 	%r30, [%rd10];
	ld.global.u32 	%r31, [%rd6+12];
	mad.lo.s32 	%r32, %r31, %r30, %r28;
	add.s32 	%r33, %r29, 1;
	ld.global.u32 	%r34, [%rd10+4];
	ld.global.u32 	%r35, [%rd6+16];
	mad.lo.s32 	%r36, %r35, %r34, %r32;
	ld.global.u32 	%r37, [%rd10+8];
	ld.global.u32 	%r38, [%rd6+20];
	mad.lo.s32 	%r39, %r38, %r37, %r36;
	add.s64 	%rd11, %rd10, %rd9;
	ld.global.u32 	%r40, [%rd11];
	ld.global.u32 	%r41, [%rd6+24];
	mad.lo.s32 	%r42, %r41, %r40, %r39;
	ld.global.u32 	%r43, [%rd11+4];
	ld.global.u32 	%r44, [%rd6+28];
	mad.lo.s32 	%r45, %r44, %r43, %r42;
	ld.global.u32 	%r46, [%rd11+8];
	ld.global.u32 	%r47, [%rd6+32];
	mad.lo.s32 	%r48, %r47, %r46, %r45;
	mul.wide.s32 	%rd12, %r33, 4;
	add.s64 	%rd13, %rd4, %rd12;
	st.global.u32 	[%rd13], %r48;
$L__BB0_2:
	ret;

}


// ===== COMPILED SASS (sm_100) =====

	.target	sm_100

	.elftype	@"ET_EXEC"


//--------------------- .note.nv.tkinfo           --------------------------
	.section	.note.nv.tkinfo,"",@"SHT_NOTE"
	.sectionflags	@"SHF_NOTE_NV_TKINFO"
	.tkinfo
        /*0018*/ 	.word	0x00000002
        /*0030*/ 	.string	""
        /*0030*/ 	.string	"ptxas"
        /*0030*/ 	.string	"Cuda compilation tools, release 13.0, V13.0.88"
        /*0030*/ 	.string	"Build cuda_13.0.r13.0/compiler.36424714_0"
        /*0030*/ 	.string	"-arch sm_100 -m 64 "



//--------------------- .note.nv.cuinfo           --------------------------
	.section	.note.nv.cuinfo,"",@"SHT_NOTE"
	.sectionflags	@"SHF_NOTE_NV_CUINFO"
        /*0018*/ 	.short	0x0002
        /*001a*/ 	.short	0x0064
        /*001c*/ 	.short	0x0082
	.zero		2


//--------------------- .nv.info                  --------------------------
	.section	.nv.info,"",@"SHT_CUDA_INFO"
	.align	4


	//----- nvinfo : EIATTR_REGCOUNT
	.align		4
        /*0000*/ 	.byte	0x04, 0x2f
        /*0002*/ 	.short	(.L_1 - .L_0)
	.align		4
.L_0:
        /*0004*/ 	.word	index@(_Z12conv2DKernelPiS_S_ii)
        /*0008*/ 	.word	0x0000001e


	//----- nvinfo : EIATTR_FRAME_SIZE
	.align		4
.L_1:
        /*000c*/ 	.byte	0x04, 0x11
        /*000e*/ 	.short	(.L_3 - .L_2)
	.align		4
.L_2:
        /*0010*/ 	.word	index@(_Z12conv2DKernelPiS_S_ii)
        /*0014*/ 	.word	0x00000000


	//----- nvinfo : EIATTR_MIN_STACK_SIZE
	.align		4
.L_3:
        /*0018*/ 	.byte	0x04, 0x12
        /*001a*/ 	.short	(.L_5 - .L_4)
	.align		4
.L_4:
        /*001c*/ 	.word	index@(_Z12conv2DKernelPiS_S_ii)
        /*0020*/ 	.word	0x00000000
.L_5:


//--------------------- .nv.compat                --------------------------
	.section	.nv.compat,"",@"SHT_CUDA_COMPAT_INFO"
	.align	4
        /*0000*/ 	.byte	0x02, 0x09, 0x00, 0x00, 0x02, 0x02, 0x01, 0x00, 0x02, 0x05, 0x05, 0x00, 0x03, 0x07, 0x01, 0x01
        /*0010*/ 	.byte	0x02, 0x03, 0x00, 0x00, 0x02, 0x06, 0x01, 0x00, 0x04, 0x0b, 0x08, 0x00, 0x09, 0x00, 0x00, 0x00
        /*0020*/ 	.byte	0x00, 0x00, 0x00, 0x00


//--------------------- .nv.info._Z12conv2DKernelPiS_S_ii --------------------------
	.section	.nv.info._Z12conv2DKernelPiS_S_ii,"",@"SHT_CUDA_INFO"
	.sectionflags	@""
	.align	4


	//----- nvinfo : EIATTR_CUDA_API_VERSION
	.align		4
        /*0000*/ 	.byte	0x04, 0x37
        /*0002*/ 	.short	(.L_7 - .L_6)
.L_6:
        /*0004*/ 	.word	0x00000082


	//----- nvinfo : EIATTR_KPARAM_INFO
	.align		4
.L_7:
        /*0008*/ 	.byte	0x04, 0x17
        /*000a*/ 	.short	(.L_9 - .L_8)
.L_8:
        /*000c*/ 	.word	0x00000000
        /*0010*/ 	.short	0x0004
        /*0012*/ 	.short	0x001c
        /*0014*/ 	.byte	0x00, 0xf0, 0x11, 0x00


	//----- nvinfo : EIATTR_KPARAM_INFO
	.align		4
.L_9:
        /*0018*/ 	.byte	0x04, 0x17
        /*001a*/ 	.short	(.L_11 - .L_10)
.L_10:
        /*001c*/ 	.word	0x00000000
        /*0020*/ 	.short	0x0003
        /*0022*/ 	.short	0x0018
        /*0024*/ 	.byte	0x00, 0xf0, 0x11, 0x00


	//----- nvinfo : EIATTR_KPARAM_INFO
	.align		4
.L_11:
        /*0028*/ 	.byte	0x04, 0x17
        /*002a*/ 	.short	(.L_13 - .L_12)
.L_12:
        /*002c*/ 	.word	0x00000000
        /*0030*/ 	.short	0x0002
        /*0032*/ 	.short	0x0010
        /*0034*/ 	.byte	0x00, 0xf5, 0x21, 0x00


	//----- nvinfo : EIATTR_KPARAM_INFO
	.align		4
.L_13:
        /*0038*/ 	.byte	0x04, 0x17
        /*003a*/ 	.short	(.L_15 - .L_14)
.L_14:
        /*003c*/ 	.word	0x00000000
        /*0040*/ 	.short	0x0001
        /*0042*/ 	.short	0x0008
        /*0044*/ 	.byte	0x00, 0xf5, 0x21, 0x00


	//----- nvinfo : EIATTR_KPARAM_INFO
	.align		4
.L_15:
        /*0048*/ 	.byte	0x04, 0x17
        /*004a*/ 	.short	(.L_17 - .L_16)
.L_16:
        /*004c*/ 	.word	0x00000000
        /*0050*/ 	.short	0x0000
        /*0052*/ 	.short	0x0000
        /*0054*/ 	.byte	0x00, 0xf5, 0x21, 0x00


	//----- nvinfo : EIATTR_SPARSE_MMA_MASK
	.align		4
.L_17:
        /*0058*/ 	.byte	0x03, 0x50
        /*005a*/ 	.short	0x0000


	//----- nvinfo : EIATTR_MAXREG_COUNT
	.align		4
        /*005c*/ 	.byte	0x03, 0x1b
        /*005e*/ 	.short	0x00ff


	//----- nvinfo : EIATTR_MERCURY_ISA_VERSION
	.align		4
        /*0060*/ 	.byte	0x03, 0x5f
        /*0062*/ 	.short	0x0101


	//----- nvinfo : EIATTR_VRC_CTA_INIT_COUNT
	.align		4
        /*0064*/ 	.byte	0x02, 0x4a
	.zero		1
	.zero		1


	//----- nvinfo : EIATTR_EXIT_INSTR_OFFSETS
	.align		4
        /*0068*/ 	.byte	0x04, 0x1c
        /*006a*/ 	.short	(.L_19 - .L_18)


	//   ....[0]....
.L_18:
        /*006c*/ 	.word	0x00000100


	//   ....[1]....
        /*0070*/ 	.word	0x00000390


	//----- nvinfo : EIATTR_CBANK_PARAM_SIZE
	.align		4
.L_19:
        /*0074*/ 	.byte	0x03, 0x19
        /*0076*/ 	.short	0x0020


	//----- nvinfo : EIATTR_PARAM_CBANK
	.align		4
        /*0078*/ 	.byte	0x04, 0x0a
        /*007a*/ 	.short	(.L_21 - .L_20)
	.align		4
.L_20:
        /*007c*/ 	.word	index@(.nv.constant0._Z12conv2DKernelPiS_S_ii)
        /*0080*/ 	.short	0x0380
        /*0082*/ 	.short	0x0020


	//----- nvinfo : EIATTR_SW_WAR
	.align		4
.L_21:
        /*0084*/ 	.byte	0x04, 0x36
        /*0086*/ 	.short	(.L_23 - .L_22)
.L_22:
        /*0088*/ 	.word	0x00000008
.L_23:


//--------------------- .nv.callgraph             --------------------------
	.section	.nv.callgraph,"",@"SHT_CUDA_CALLGRAPH"
	.align	4
	.sectionentsize	8
	.align		4
        /*0000*/ 	.word	0x00000000
	.align		4
        /*0004*/ 	.word	0xffffffff
	.align		4
        /*0008*/ 	.word	0x00000000
	.align		4
        /*000c*/ 	.word	0xfffffffe
	.align		4
        /*0010*/ 	.word	0x00000000
	.align		4
        /*0014*/ 	.word	0xfffffffd
	.align		4
        /*0018*/ 	.word	0x00000000
	.align		4
        /*001c*/ 	.word	0xfffffffc


//--------------------- .text._Z12conv2DKernelPiS_S_ii --------------------------
	.section	.text._Z12conv2DKernelPiS_S_ii,"ax",@progbits
	.align	128
        .global         _Z12conv2DKernelPiS_S_ii
        .type           _Z12conv2DKernelPiS_S_ii,@function
        .size           _Z12conv2DKernelPiS_S_ii,(.L_x_1 - _Z12conv2DKernelPiS_S_ii)
        .other          _Z12conv2DKernelPiS_S_ii,@"STO_CUDA_ENTRY STV_DEFAULT"
_Z12conv2DKernelPiS_S_ii:
.text._Z12conv2DKernelPiS_S_ii:
[----:B------:R-:W-:Y:S01]  /*0000*/  LDC R1, c[0x0][0x37c] ;  /* 0x0000df00ff017b82 */ /* 0x000fe20000000800 */
[----:B------:R-:W0:Y:S07]  /*0010*/  S2R R6, SR_TID.X ;  /* 0x0000000000067919 */ /* 0x000e2e0000002100 */
[----:B------:R-:W1:Y:S01]  /*0020*/  LDC R7, c[0x0][0x364] ;  /* 0x0000d900ff077b82 */ /* 0x000e620000000800 */
[----:B------:R-:W1:Y:S07]  /*0030*/  S2R R0, SR_TID.Y ;  /* 0x0000000000007919 */ /* 0x000e6e0000002200 */
[----:B------:R-:W0:Y:S08]  /*0040*/  S2UR UR5, SR_CTAID.X ;  /* 0x00000000000579c3 */ /* 0x000e300000002500 */
[----:B------:R-:W0:Y:S08]  /*0050*/  LDC R5, c[0x0][0x360] ;  /* 0x0000d800ff057b82 */ /* 0x000e300000000800 */
[----:B------:R-:W2:Y:S08]  /*0060*/  LDC.64 R2, c[0x0][0x398] ;  /* 0x0000e600ff027b82 */ /* 0x000eb00000000a00 */
[----:B------:R-:W1:Y:S01]  /*0070*/  S2UR UR4, SR_CTAID.Y ;  /* 0x00000000000479c3 */ /* 0x000e620000002600 */
[----:B0-----:R-:W-:Y:S01]  /*0080*/  IMAD R6, R5, UR5, R6 ;  /* 0x0000000505067c24 */ /* 0x001fe2000f8e0206 */
[----:B--2---:R-:W-:-:S04]  /*0090*/  IADD3 R5, PT, PT, R3, -0x1, RZ ;  /* 0xffffffff03057810 */ /* 0x004fc80007ffe0ff */
[----:B------:R-:W-:Y:S02]  /*00a0*/  ISETP.GE.AND P0, PT, R6, R5, PT ;  /* 0x000000050600720c */ /* 0x000fe40003f06270 */
[----:B------:R-:W-:Y:S01]  /*00b0*/  IADD3 R5, PT, PT, R2, -0x1, RZ ;  /* 0xffffffff02057810 */ /* 0x000fe20007ffe0ff */
[----:B-1----:R-:W-:Y:S01]  /*00c0*/  IMAD R0, R7, UR4, R0 ;  /* 0x0000000407007c24 */ /* 0x002fe2000f8e0200 */
[----:B------:R-:W-:-:S04]  /*00d0*/  ISETP.LT.OR P0, PT, R6, 0x1, P0 ;  /* 0x000000010600780c */ /* 0x000fc80000701670 */
[----:B------:R-:W-:-:S04]  /*00e0*/  ISETP.EQ.OR P0, PT, R0, RZ, P0 ;  /* 0x000000ff0000720c */ /* 0x000fc80000702670 */
[----:B------:R-:W-:-:S13]  /*00f0*/  ISETP.GE.OR P0, PT, R0, R5, P0 ;  /* 0x000000050000720c */ /* 0x000fda0000706670 */
[----:B------:R-:W-:Y:S05]  /*0100*/  @P0 EXIT ;  /* 0x000000000000094d */ /* 0x000fea0003800000 */
[----:B------:R-:W0:Y:S01]  /*0110*/  LDC.64 R16, c[0x0][0x380] ;  /* 0x0000e000ff107b82 */ /* 0x000e220000000a00 */
[----:B------:R-:W-:Y:S01]  /*0120*/  IADD3 R0, PT, PT, R0, -0x1, RZ ;  /* 0xffffffff00007810 */ /* 0x000fe20007ffe0ff */
[----:B------:R-:W1:Y:S04]  /*0130*/  LDCU.64 UR4, c[0x0][0x358] ;  /* 0x00006b00ff0477ac */ /* 0x000e680008000a00 */
[----:B------:R-:W-:Y:S02]  /*0140*/  IMAD R0, R0, R3, R6 ;  /* 0x0000000300007224 */ /* 0x000fe400078e0206 */
[----:B------:R-:W2:Y:S03]  /*0150*/  LDC.64 R4, c[0x0][0x388] ;  /* 0x0000e200ff047b82 */ /* 0x000ea60000000a00 */
[----:B------:R-:W-:-:S05]  /*0160*/  IADD3 R0, PT, PT, R0, -0x1, RZ ;  /* 0xffffffff00007810 */ /* 0x000fca0007ffe0ff */
[----:B0-----:R-:W-:-:S05]  /*0170*/  IMAD.WIDE R16, R0, 0x4, R16 ;  /* 0x0000000400107825 */ /* 0x001fca00078e0210 */
[----:B-1----:R-:W3:Y:S04]  /*0180*/  LDG.E R22, desc[UR4][R16.64] ;  /* 0x0000000410167981 */ /* 0x002ee8000c1e1900 */
[----:B--2---:R-:W3:Y:S01]  /*0190*/  LDG.E R25, desc[UR4][R4.64] ;  /* 0x0000000404197981 */ /* 0x004ee2000c1e1900 */
[----:B------:R-:W-:-:S03]  /*01a0*/  IMAD.WIDE R8, R3, 0x4, R16 ;  /* 0x0000000403087825 */ /* 0x000fc600078e0210 */
[----:B------:R-:W2:Y:S04]  /*01b0*/  LDG.E R24, desc[UR4][R4.64+0x4] ;  /* 0x0000040404187981 */ /* 0x000ea8000c1e1900 */
[----:B------:R-:W2:Y:S04]  /*01c0*/  LDG.E R27, desc[UR4][R16.64+0x4] ;  /* 0x00000404101b7981 */ /* 0x000ea8000c1e1900 */
[----:B------:R-:W4:Y:S04]  /*01d0*/  LDG.E R2, desc[UR4][R16.64+0x8] ;  /* 0x0000080410027981 */ /* 0x000f28000c1e1900 */
[----:B------:R-:W4:Y:S04]  /*01e0*/  LDG.E R15, desc[UR4][R4.64+0x8] ;  /* 0x00000804040f7981 */ /* 0x000f28000c1e1900 */
[----:B------:R-:W5:Y:S04]  /*01f0*/  LDG.E R14, desc[UR4][R4.64+0xc] ;  /* 0x00000c04040e7981 */ /* 0x000f68000c1e1900 */
[----:B------:R-:W5:Y:S01]  /*0200*/  LDG.E R13, desc[UR4][R8.64] ;  /* 0x00000004080d7981 */ /* 0x000f62000c1e1900 */
[----:B------:R-:W-:-:S03]  /*0210*/  IMAD.WIDE R6, R3, 0x4, R8 ;  /* 0x0000000403067825 */ /* 0x000fc600078e0208 */
[----:B------:R-:W5:Y:S04]  /*0220*/  LDG.E R12, desc[UR4][R4.64+0x10] ;  /* 0x00001004040c7981 */ /* 0x000f68000c1e1900 */
[----:B------:R-:W5:Y:S04]  /*0230*/  LDG.E R11, desc[UR4][R8.64+0x4] ;  /* 0x00000404080b7981 */ /* 0x000f68000c1e1900 */
[----:B------:R0:W5:Y:S04]  /*0240*/  LDG.E R10, desc[UR4][R8.64+0x8] ;  /* 0x00000804080a7981 */ /* 0x000168000c1e1900 */
[----:B------:R-:W5:Y:S04]  /*0250*/  LDG.E R21, desc[UR4][R4.64+0x14] ;  /* 0x0000140404157981 */ /* 0x000f68000c1e1900 */
[----:B------:R-:W5:Y:S01]  /*0260*/  LDG.E R20, desc[UR4][R4.64+0x18] ;  /* 0x0000180404147981 */ /* 0x000f62000c1e1900 */
[----:B0-----:R-:W0:Y:S03]  /*0270*/  LDC.64 R8, c[0x0][0x390] ;  /* 0x0000e400ff087b82 */ /* 0x001e260000000a00 */
[----:B------:R-:W5:Y:S04]  /*0280*/  LDG.E R19, desc[UR4][R6.64] ;  /* 0x0000000406137981 */ /* 0x000f68000c1e1900 */
[----:B------:R-:W5:Y:S04]  /*0290*/  LDG.E R18, desc[UR4][R4.64+0x1c] ;  /* 0x00001c0404127981 */ /* 0x000f68000c1e1900 */
[----:B------:R-:W5:Y:S04]  /*02a0*/  LDG.E R17, desc[UR4][R6.64+0x4] ;  /* 0x0000040406117981 */ /* 0x000f68000c1e1900 */
[----:B------:R-:W5:Y:S04]  /*02b0*/  LDG.E R16, desc[UR4][R6.64+0x8] ;  /* 0x0000080406107981 */ /* 0x000f68000c1e1900 */
[----:B------:R-:W5:Y:S01]  /*02c0*/  LDG.E R23, desc[UR4][R4.64+0x20] ;  /* 0x0000200404177981 */ /* 0x000f62000c1e1900 */
[----:B------:R-:W-:-:S05]  /*02d0*/  IADD3.X R3, PT, PT, R0, R3, RZ, PT, !PT ;  /* 0x0000000300037210 */ /* 0x000fca0003ffe4ff */
[----:B0-----:R-:W-:-:S04]  /*02e0*/  IMAD.WIDE R8, R3, 0x4, R8 ;  /* 0x0000000403087825 */ /* 0x001fc800078e0208 */
[----:B---3--:R-:W-:-:S04]  /*02f0*/  IMAD R22, R22, R25, RZ ;  /* 0x0000001916167224 */ /* 0x008fc800078e02ff */
[----:B--2---:R-:W-:-:S04]  /*0300*/  IMAD R22, R27, R24, R22 ;  /* 0x000000181b167224 */ /* 0x004fc800078e0216 */
[----:B----4-:R-:W-:-:S04]  /*0310*/  IMAD R2, R2, R15, R22 ;  /* 0x0000000f02027224 */ /* 0x010fc800078e0216 */
[----:B-----5:R-:W-:-:S04]  /*0320*/  IMAD R2, R13, R14, R2 ;  /* 0x0000000e0d027224 */ /* 0x020fc800078e0202 */
[----:B------:R-:W-:-:S04]  /*0330*/  IMAD R2, R11, R12, R2 ;  /* 0x0000000c0b027224 */ /* 0x000fc800078e0202 */
[----:B------:R-:W-:-:S04]  /*0340*/  IMAD R2, R10, R21, R2 ;  /* 0x000000150a027224 */ /* 0x000fc800078e0202 */
[----:B------:R-:W-:-:S04]  /*0350*/  IMAD R2, R19, R20, R2 ;  /* 0x0000001413027224 */ /* 0x000fc800078e0202 */
[----:B------:R-:W-:-:S04]  /*0360*/  IMAD R2, R17, R18, R2 ;  /* 0x0000001211027224 */ /* 0x000fc800078e0202 */
[----:B------:R-:W-:-:S05]  /*0370*/  IMAD R23, R16, R23, R2 ;  /* 0x0000001710177224 */ /* 0x000fca00078e0202 */
[----:B------:R-:W-:Y:S01]  /*0380*/  STG.E desc[UR4][R8.64], R23 ;  /* 0x0000001708007986 */ /* 0x000fe2000c101904 */
[----:B------:R-:W-:Y:S05]  /*0390*/  EXIT ;  /* 0x000000000000794d */ /* 0x000fea0003800000 */
.L_x_0:
[----:B------:R-:W-:-:S00]  /*03a0*/  BRA `(.L_x_0) ;  /* 0xfffffffc00fc7947 */ /* 0x000fc0000383ffff */
[----:B------:R-:W-:-:S00]  /*03b0*/  NOP ;  /* 0x0000000000007918 */ /* 0x000fc00000000000 */
        /* <DEDUP_REMOVED lines=12> */
.L_x_1:


//--------------------- .nv.shared.reserved.0     --------------------------
	.section	.nv.shared.reserved.0,"aw",@nobits
	.weak		__nv_reservedSMEM_offset_0_alias
	.size		__nv_reservedSMEM_offset_0_alias, 0, 64
	.other		__nv_reservedSMEM_offset_0_alias,@"STO_CUDA_RESERVED_SHARED STV_DEFAULT"
__nv_reservedSMEM_offset_0_alias:
	.zero		0
	.zero		64


//--------------------- .nv.constant0._Z12conv2DKernelPiS_S_ii --------------------------
	.section	.nv.constant0._Z12conv2DKernelPiS_S_ii,"a",@progbits
	.sectionflags	@""
	.align	4
.nv.constant0._Z12conv2DKernelPiS_S_ii:
	.zero		928


//--------------------- SYMBOLS --------------------------

	.type		.nv.reservedSmem.offset0,@object
	.size		.nv.reservedSmem.offset0,0x4
